//
// Generated by NVIDIA NVVM Compiler
//
// Compiler Build ID: CL-36424714
// Cuda compilation tools, release 13.0, V13.0.88
// Based on NVVM 20.0.0
//

.version 9.0
.target sm_100
.address_size 64

	// .globl	_Z6kernelPiPfS_
// _ZZ6kernelPiPfS_E10shared_mem has been demoted

.visible .entry _Z6kernelPiPfS_(
	.param .u64 .ptr .align 1 _Z6kernelPiPfS__param_0,
	.param .u64 .ptr .align 1 _Z6kernelPiPfS__param_1,
	.param .u64 .ptr .align 1 _Z6kernelPiPfS__param_2
)
{
	.reg .pred 	%p<77>;
	.reg .b32 	%r<122>;
	.reg .b32 	%f<4>;
	.reg .b64 	%rd<19>;
	// demoted variable
	.shared .align 4 .b8 _ZZ6kernelPiPfS_E10shared_mem[144];
	ld.param.u64 	%rd7, [_Z6kernelPiPfS__param_0];
	ld.param.u64 	%rd6, [_Z6kernelPiPfS__param_1];
	ld.param.u64 	%rd8, [_Z6kernelPiPfS__param_2];
	cvta.to.global.u64 	%rd1, %rd7;
	cvta.to.global.u64 	%rd2, %rd8;
	mov.u32 	%r1, %tid.x;
	mov.u32 	%r2, %ntid.x;
	mov.u32 	%r57, %ctaid.x;
	mad.lo.s32 	%r3, %r2, %r57, %r1;
	mov.u32 	%r4, %tid.y;
	mov.u32 	%r5, %ntid.y;
	mov.u32 	%r58, %ctaid.y;
	mad.lo.s32 	%r59, %r5, %r58, %r4;
	ld.global.u32 	%r60, [%rd2];
	mad.lo.s32 	%r8, %r60, %r59, %r3;
	max.s32 	%r61, %r3, %r59;
	setp.ge.s32 	%p7, %r61, %r60;
	@%p7 bra 	$L__BB0_49;
	mul.wide.s32 	%rd9, %r8, 4;
	add.s64 	%rd3, %rd1, %rd9;
	ld.global.u32 	%r62, [%rd3];
	mov.u32 	%r63, _ZZ6kernelPiPfS_E10shared_mem;
	mad.lo.s32 	%r9, %r4, 24, %r63;
	add.s32 	%r10, %r9, 24;
	shl.b32 	%r64, %r1, 2;
	add.s32 	%r11, %r10, %r64;
	st.shared.u32 	[%r11+4], %r62;
	setp.ne.s32 	%p8, %r4, 0;
	setp.eq.s32 	%p9, %r59, 0;
	or.pred  	%p10, %p8, %p9;
	@%p10 bra 	$L__BB0_6;
	sub.s32 	%r102, %r8, %r60;
	mul.wide.s32 	%rd10, %r102, 4;
	add.s64 	%rd4, %rd1, %rd10;
	ld.global.u32 	%r65, [%rd4];
	add.s32 	%r13, %r63, %r64;
	st.shared.u32 	[%r13+4], %r65;
	setp.ne.s32 	%p11, %r1, 0;
	setp.lt.s32 	%p12, %r3, 1;
	or.pred  	%p13, %p11, %p12;
	@%p13 bra 	$L__BB0_4;
	add.s32 	%r102, %r102, -1;
	ld.global.u32 	%r68, [%rd4+-4];
	st.shared.u32 	[_ZZ6kernelPiPfS_E10shared_mem], %r68;
$L__BB0_4:
	add.s32 	%r69, %r2, -1;
	setp.ne.s32 	%p14, %r1, %r69;
	mov.u32 	%r70, %nctaid.x;
	add.s32 	%r72, %r70, -1;
	setp.ge.u32 	%p15, %r3, %r72;
	or.pred  	%p16, %p14, %p15;
	@%p16 bra 	$L__BB0_6;
	mul.wide.s32 	%rd11, %r102, 4;
	add.s64 	%rd12, %rd1, %rd11;
	ld.global.u32 	%r73, [%rd12+4];
	st.shared.u32 	[%r13+8], %r73;
$L__BB0_6:
	add.s32 	%r74, %r5, -1;
	setp.ne.s32 	%p17, %r4, %r74;
	mov.u32 	%r75, %nctaid.y;
	add.s32 	%r77, %r75, -1;
	setp.ge.u32 	%p18, %r59, %r77;
	or.pred  	%p19, %p17, %p18;
	@%p19 bra 	$L__BB0_11;
	add.s32 	%r103, %r60, %r8;
	mul.wide.s32 	%rd13, %r60, 4;
	add.s64 	%rd5, %rd3, %rd13;
	ld.global.u32 	%r78, [%rd5];
	st.shared.u32 	[%r11+28], %r78;
	setp.ne.s32 	%p20, %r1, 0;
	setp.lt.s32 	%p21, %r3, 1;
	or.pred  	%p22, %p20, %p21;
	@%p22 bra 	$L__BB0_9;
	add.s32 	%r103, %r103, -1;
	ld.global.u32 	%r79, [%rd5+-4];
	st.shared.u32 	[%r9+48], %r79;
$L__BB0_9:
	add.s32 	%r80, %r2, -1;
	setp.ne.s32 	%p23, %r1, %r80;
	mov.u32 	%r81, %nctaid.x;
	add.s32 	%r83, %r81, -1;
	setp.ge.u32 	%p24, %r3, %r83;
	or.pred  	%p25, %p23, %p24;
	@%p25 bra 	$L__BB0_11;
	mul.wide.s32 	%rd14, %r103, 4;
	add.s64 	%rd15, %rd1, %rd14;
	ld.global.u32 	%r84, [%rd15+4];
	st.shared.u32 	[%r11+32], %r84;
$L__BB0_11:
	setp.ne.s32 	%p26, %r1, 0;
	setp.lt.s32 	%p27, %r3, 1;
	or.pred  	%p28, %p26, %p27;
	@%p28 bra 	$L__BB0_13;
	ld.global.u32 	%r85, [%rd3+-4];
	st.shared.u32 	[%r10], %r85;
$L__BB0_13:
	add.s32 	%r86, %r2, -1;
	setp.ne.s32 	%p29, %r1, %r86;
	mov.u32 	%r87, %nctaid.x;
	add.s32 	%r89, %r87, -1;
	setp.ge.u32 	%p30, %r3, %r89;
	or.pred  	%p31, %p29, %p30;
	@%p31 bra 	$L__BB0_15;
	ld.global.u32 	%r90, [%rd3+4];
	st.shared.u32 	[%r11+8], %r90;
$L__BB0_15:
	bar.sync 	0;
	add.s32 	%r19, %r59, 1;
	add.s32 	%r20, %r3, 1;
	ld.global.u32 	%r21, [%rd2];
	setp.ge.s32 	%p32, %r19, %r21;
	setp.lt.s32 	%p33, %r3, -1;
	mov.b32 	%r106, 0;
	or.pred  	%p34, %p32, %p33;
	mov.u32 	%r107, %r106;
	@%p34 bra 	$L__BB0_18;
	setp.ge.s32 	%p35, %r20, %r21;
	@%p35 bra 	$L__BB0_18;
	ld.shared.u32 	%r106, [%r11+32];
	mov.b32 	%r107, 1;
$L__BB0_18:
	setp.ge.s32 	%p36, %r19, %r21;
	setp.lt.s32 	%p37, %r3, 0;
	or.pred  	%p38, %p36, %p37;
	@%p38 bra 	$L__BB0_21;
	setp.ge.s32 	%p39, %r3, %r21;
	@%p39 bra 	$L__BB0_21;
	ld.shared.u32 	%r94, [%r11+28];
	add.s32 	%r106, %r94, %r106;
	add.s32 	%r107, %r107, 1;
$L__BB0_21:
	setp.ge.s32 	%p40, %r19, %r21;
	setp.lt.s32 	%p41, %r3, 1;
	or.pred  	%p42, %p40, %p41;
	@%p42 bra 	$L__BB0_24;
	setp.gt.s32 	%p43, %r3, %r21;
	@%p43 bra 	$L__BB0_24;
	ld.shared.u32 	%r95, [%r11+24];
	add.s32 	%r106, %r95, %r106;
	add.s32 	%r107, %r107, 1;
$L__BB0_24:
	setp.lt.s32 	%p44, %r3, -1;
	setp.ge.s32 	%p45, %r59, %r21;
	or.pred  	%p46, %p45, %p44;
	@%p46 bra 	$L__BB0_27;
	setp.ge.s32 	%p47, %r20, %r21;
	@%p47 bra 	$L__BB0_27;
	ld.shared.u32 	%r96, [%r11+8];
	add.s32 	%r106, %r96, %r106;
	add.s32 	%r107, %r107, 1;
$L__BB0_27:
	setp.ge.s32 	%p48, %r59, %r21;
	setp.lt.s32 	%p49, %r3, 0;
	or.pred  	%p50, %p48, %p49;
	@%p50 bra 	$L__BB0_30;
	setp.ge.s32 	%p51, %r3, %r21;
	@%p51 bra 	$L__BB0_30;
	ld.shared.u32 	%r97, [%r11+4];
	add.s32 	%r106, %r97, %r106;
	add.s32 	%r107, %r107, 1;
$L__BB0_30:
	setp.ge.s32 	%p52, %r59, %r21;
	setp.lt.s32 	%p53, %r3, 1;
	or.pred  	%p54, %p52, %p53;
	@%p54 bra 	$L__BB0_33;
	setp.gt.s32 	%p55, %r3, %r21;
	@%p55 bra 	$L__BB0_33;
	ld.shared.u32 	%r98, [%r11];
	add.s32 	%r106, %r98, %r106;
	add.s32 	%r107, %r107, 1;
$L__BB0_33:
	setp.eq.s32 	%p57, %r59, 0;
	mov.pred 	%p74, 0;
	@%p57 bra 	$L__BB0_35;
	setp.le.s32 	%p74, %r59, %r21;
$L__BB0_35:
	setp.lt.s32 	%p58, %r3, -1;
	not.pred 	%p59, %p74;
	or.pred  	%p60, %p59, %p58;
	@%p60 bra 	$L__BB0_38;
	setp.ge.s32 	%p61, %r20, %r21;
	@%p61 bra 	$L__BB0_38;
	ld.shared.u32 	%r99, [%r11+-16];
	add.s32 	%r106, %r99, %r106;
	add.s32 	%r107, %r107, 1;
$L__BB0_38:
	setp.eq.s32 	%p63, %r59, 0;
	mov.pred 	%p75, 0;
	@%p63 bra 	$L__BB0_40;
	setp.le.s32 	%p75, %r59, %r21;
$L__BB0_40:
	setp.lt.s32 	%p64, %r3, 0;
	not.pred 	%p65, %p75;
	or.pred  	%p66, %p65, %p64;
	@%p66 bra 	$L__BB0_43;
	setp.ge.s32 	%p67, %r3, %r21;
	@%p67 bra 	$L__BB0_43;
	ld.shared.u32 	%r100, [%r11+-20];
	add.s32 	%r106, %r100, %r106;
	add.s32 	%r107, %r107, 1;
$L__BB0_43:
	setp.eq.s32 	%p69, %r59, 0;
	mov.pred 	%p76, 0;
	@%p69 bra 	$L__BB0_45;
	setp.le.s32 	%p76, %r59, %r21;
$L__BB0_45:
	setp.lt.s32 	%p70, %r3, 1;
	not.pred 	%p71, %p76;
	or.pred  	%p72, %p71, %p70;
	@%p72 bra 	$L__BB0_48;
	setp.gt.s32 	%p73, %r3, %r21;
	@%p73 bra 	$L__BB0_48;
	ld.shared.u32 	%r101, [%r11+-24];
	add.s32 	%r106, %r101, %r106;
	add.s32 	%r107, %r107, 1;
$L__BB0_48:
	cvt.rn.f32.s32 	%f1, %r106;
	cvt.rn.f32.u32 	%f2, %r107;
	div.rn.f32 	%f3, %f1, %f2;
	cvta.to.global.u64 	%rd16, %rd6;
	add.s64 	%rd18, %rd16, %rd9;
	st.global.f32 	[%rd18], %f3;
$L__BB0_49:
	ret;

}


// ===== COMPILED SASS (sm_100) =====

	.target	sm_100

	.elftype	@"ET_EXEC"


//--------------------- .note.nv.tkinfo           --------------------------
	.section	.note.nv.tkinfo,"",@"SHT_NOTE"
	.sectionflags	@"SHF_NOTE_NV_TKINFO"
	.tkinfo
        /*0018*/ 	.word	0x00000002
        /*0030*/ 	.string	""
        /*0030*/ 	.string	"ptxas"
        /*0030*/ 	.string	"Cuda compilation tools, release 13.0, V13.0.88"
        /*0030*/ 	.string	"Build cuda_13.0.r13.0/compiler.36424714_0"
        /*0030*/ 	.string	"-arch sm_100 -m 64 "



//--------------------- .note.nv.cuinfo           --------------------------
	.section	.note.nv.cuinfo,"",@"SHT_NOTE"
	.sectionflags	@"SHF_NOTE_NV_CUINFO"
        /*0018*/ 	.short	0x0002
        /*001a*/ 	.short	0x0064
        /*001c*/ 	.short	0x0082
	.zero		2


//--------------------- .nv.info                  --------------------------
	.section	.nv.info,"",@"SHT_CUDA_INFO"
	.align	4


	//----- nvinfo : EIATTR_REGCOUNT
	.align		4
        /*0000*/ 	.byte	0x04, 0x2f
        /*0002*/ 	.short	(.L_1 - .L_0)
	.align		4
.L_0:
        /*0004*/ 	.word	index@(_Z6kernelPiPfS_)
        /*0008*/ 	.word	0x00000019


	//----- nvinfo : EIATTR_FRAME_SIZE
	.align		4
.L_1:
        /*000c*/ 	.byte	0x04, 0x11
        /*000e*/ 	.short	(.L_3 - .L_2)
	.align		4
.L_2:
        /*0010*/ 	.word	index@($__internal_0_$__cuda_sm3x_div_rn_noftz_f32_slowpath)
        /*0014*/ 	.word	0x00000000


	//----- nvinfo : EIATTR_FRAME_SIZE
	.align		4
.L_3:
        /*0018*/ 	.byte	0x04, 0x11
        /*001a*/ 	.short	(.L_5 - .L_4)
	.align		4
.L_4:
        /*001c*/ 	.word	index@(_Z6kernelPiPfS_)
        /*0020*/ 	.word	0x00000000


	//----- nvinfo : EIATTR_MIN_STACK_SIZE
	.align		4
.L_5:
        /*0024*/ 	.byte	0x04, 0x12
        /*0026*/ 	.short	(.L_7 - .L_6)
	.align		4
.L_6:
        /*0028*/ 	.word	index@(_Z6kernelPiPfS_)
        /*002c*/ 	.word	0x00000000
.L_7:


//--------------------- .nv.compat                --------------------------
	.section	.nv.compat,"",@"SHT_CUDA_COMPAT_INFO"
	.align	4
        /*0000*/ 	.byte	0x02, 0x09, 0x00, 0x00, 0x02, 0x02, 0x01, 0x00, 0x02, 0x05, 0x05, 0x00, 0x03, 0x07, 0x01, 0x01
        /*0010*/ 	.byte	0x02, 0x03, 0x00, 0x00, 0x02, 0x06, 0x01, 0x00, 0x04, 0x0b, 0x08, 0x00, 0x01, 0x00, 0x00, 0x00
        /*0020*/ 	.byte	0x00, 0x00, 0x00, 0x00


//--------------------- .nv.info._Z6kernelPiPfS_  --------------------------
	.section	.nv.info._Z6kernelPiPfS_,"",@"SHT_CUDA_INFO"
	.sectionflags	@""
	.align	4


	//----- nvinfo : EIATTR_CUDA_API_VERSION
	.align		4
        /*0000*/ 	.byte	0x04, 0x37
        /*0002*/ 	.short	(.L_9 - .L_8)
.L_8:
        /*0004*/ 	.word	0x00000082


	//----- nvinfo : EIATTR_KPARAM_INFO
	.align		4
.L_9:
        /*0008*/ 	.byte	0x04, 0x17
        /*000a*/ 	.short	(.L_11 - .L_10)
.L_10:
        /*000c*/ 	.word	0x00000000
        /*0010*/ 	.short	0x0002
        /*0012*/ 	.short	0x0010
        /*0014*/ 	.byte	0x00, 0xf5, 0x21, 0x00


	//----- nvinfo : EIATTR_KPARAM_INFO
	.align		4
.L_11:
        /*0018*/ 	.byte	0x04, 0x17
        /*001a*/ 	.short	(.L_13 - .L_12)
.L_12:
        /*001c*/ 	.word	0x00000000
        /*0020*/ 	.short	0x0001
        /*0022*/ 	.short	0x0008
        /*0024*/ 	.byte	0x00, 0xf5, 0x21, 0x00


	//----- nvinfo : EIATTR_KPARAM_INFO
	.align		4
.L_13:
        /*0028*/ 	.byte	0x04, 0x17
        /*002a*/ 	.short	(.L_15 - .L_14)
.L_14:
        /*002c*/ 	.word	0x00000000
        /*0030*/ 	.short	0x0000
        /*0032*/ 	.short	0x0000
        /*0034*/ 	.byte	0x00, 0xf5, 0x21, 0x00


	//----- nvinfo : EIATTR_SPARSE_MMA_MASK
	.align		4
.L_15:
        /*0038*/ 	.byte	0x03, 0x50
        /*003a*/ 	.short	0x0000


	//----- nvinfo : EIATTR_MAXREG_COUNT
	.align		4
        /*003c*/ 	.byte	0x03, 0x1b
        /*003e*/ 	.short	0x00ff


	//----- nvinfo : EIATTR_NUM_BARRIERS
	.align		4
        /*0040*/ 	.byte	0x02, 0x4c
        /*0042*/ 	.byte	0x01
	.zero		1


	//----- nvinfo : EIATTR_MERCURY_ISA_VERSION
	.align		4
        /*0044*/ 	.byte	0x03, 0x5f
        /*0046*/ 	.short	0x0101


	//----- nvinfo : EIATTR_VRC_CTA_INIT_COUNT
	.align		4
        /*0048*/ 	.byte	0x02, 0x4a
	.zero		1
	.zero		1


	//----- nvinfo : EIATTR_EXIT_INSTR_OFFSETS
	.align		4
        /*004c*/ 	.byte	0x04, 0x1c
        /*004e*/ 	.short	(.L_17 - .L_16)


	//   ....[0]....
.L_16:
        /*0050*/ 	.word	0x000000e0


	//   ....[1]....
        /*0054*/ 	.word	0x000009d0


	//----- nvinfo : EIATTR_CRS_STACK_SIZE
	.align		4
.L_17:
        /*0058*/ 	.byte	0x04, 0x1e
        /*005a*/ 	.short	(.L_19 - .L_18)
.L_18:
        /*005c*/ 	.word	0x00000000


	//----- nvinfo : EIATTR_CBANK_PARAM_SIZE
	.align		4
.L_19:
        /*0060*/ 	.byte	0x03, 0x19
        /*0062*/ 	.short	0x0018


	//----- nvinfo : EIATTR_PARAM_CBANK
	.align		4
        /*0064*/ 	.byte	0x04, 0x0a
        /*0066*/ 	.short	(.L_21 - .L_20)
	.align		4
.L_20:
        /*0068*/ 	.word	index@(.nv.constant0._Z6kernelPiPfS_)
        /*006c*/ 	.short	0x0380
        /*006e*/ 	.short	0x0018


	//----- nvinfo : EIATTR_SW_WAR
	.align		4
.L_21:
        /*0070*/ 	.byte	0x04, 0x36
        /*0072*/ 	.short	(.L_23 - .L_22)
.L_22:
        /*0074*/ 	.word	0x00000008
.L_23:


//--------------------- .nv.callgraph             --------------------------
	.section	.nv.callgraph,"",@"SHT_CUDA_CALLGRAPH"
	.align	4
	.sectionentsize	8
	.align		4
        /*0000*/ 	.word	0x00000000
	.align		4
        /*0004*/ 	.word	0xffffffff
	.align		4
        /*0008*/ 	.word	0x00000000
	.align		4
        /*000c*/ 	.word	0xfffffffe
	.align		4
        /*0010*/ 	.word	0x00000000
	.align		4
        /*0014*/ 	.word	0xfffffffd
	.align		4
        /*0018*/ 	.word	0x00000000
	.align		4
        /*001c*/ 	.word	0xfffffffc


//--------------------- .text._Z6kernelPiPfS_     --------------------------
	.section	.text._Z6kernelPiPfS_,"ax",@progbits
	.align	128
        .global         _Z6kernelPiPfS_
        .type           _Z6kernelPiPfS_,@function
        .size           _Z6kernelPiPfS_,(.L_x_18 - _Z6kernelPiPfS_)
        .other          _Z6kernelPiPfS_,@"STO_CUDA_ENTRY STV_DEFAULT"
_Z6kernelPiPfS_:
.text._Z6kernelPiPfS_:
[----:B------:R-:W-:Y:S08]  /*0000*/  LDC R1, c[0x0][0x37c] ;  /* 0x0000df00ff017b82 */ /* 0x000ff00000000800 */
[----:B------:R-:W0:Y:S01]  /*0010*/  LDC.64 R2, c[0x0][0x390] ;  /* 0x0000e400ff027b82 */ /* 0x000e220000000a00 */
[----:B------:R-:W0:Y:S02]  /*0020*/  LDCU.64 UR8, c[0x0][0x358] ;  /* 0x00006b00ff0877ac */ /* 0x000e240008000a00 */
[----:B0-----:R-:W2:Y:S01]  /*0030*/  LDG.E R17, desc[UR8][R2.64] ;  /* 0x0000000802117981 */ /* 0x001ea2000c1e1900 */
[----:B------:R-:W0:Y:S01]  /*0040*/  LDCU UR6, c[0x0][0x360] ;  /* 0x00006c00ff0677ac */ /* 0x000e220008000800 */
[----:B------:R-:W0:Y:S01]  /*0050*/  S2R R0, SR_TID.X ;  /* 0x0000000000007919 */ /* 0x000e220000002100 */
[----:B------:R-:W1:Y:S01]  /*0060*/  LDCU UR7, c[0x0][0x364] ;  /* 0x00006c80ff0777ac */ /* 0x000e620008000800 */
[----:B------:R-:W0:Y:S01]  /*0070*/  S2R R7, SR_CTAID.X ;  /* 0x0000000000077919 */ /* 0x000e220000002500 */
[----:B------:R-:W1:Y:S01]  /*0080*/  S2R R18, SR_TID.Y ;  /* 0x0000000000127919 */ /* 0x000e620000002200 */
[----:B------:R-:W1:Y:S01]  /*0090*/  S2R R5, SR_CTAID.Y ;  /* 0x0000000000057919 */ /* 0x000e620000002600 */
[----:B0-----:R-:W-:-:S02]  /*00a0*/  IMAD R7, R7, UR6, R0 ;  /* 0x0000000607077c24 */ /* 0x001fc4000f8e0200 */
[----:B-1----:R-:W-:-:S05]  /*00b0*/  IMAD R14, R5, UR7, R18 ;  /* 0x00000007050e7c24 */ /* 0x002fca000f8e0212 */
[----:B------:R-:W-:-:S04]  /*00c0*/  VIMNMX R4, PT, PT, R7, R14, !PT ;  /* 0x0000000e07047248 */ /* 0x000fc80007fe0100 */
[----:B--2---:R-:W-:-:S13]  /*00d0*/  ISETP.GE.AND P0, PT, R4, R17, PT ;  /* 0x000000110400720c */ /* 0x004fda0003f06270 */
[----:B------:R-:W-:Y:S05]  /*00e0*/  @P0 EXIT ;  /* 0x000000000000094d */ /* 0x000fea0003800000 */
[----:B------:R-:W0:Y:S01]  /*00f0*/  LDC.64 R8, c[0x0][0x380] ;  /* 0x0000e000ff087b82 */ /* 0x000e220000000a00 */
[----:B------:R-:W-:-:S04]  /*0100*/  IMAD R6, R14, R17, R7 ;  /* 0x000000110e067224 */ /* 0x000fc800078e0207 */
[----:B0-----:R-:W-:-:S05]  /*0110*/  IMAD.WIDE R4, R6, 0x4, R8 ;  /* 0x0000000406047825 */ /* 0x001fca00078e0208 */
[----:B------:R-:W2:Y:S01]  /*0120*/  LDG.E R11, desc[UR8][R4.64] ;  /* 0x00000008040b7981 */ /* 0x000ea2000c1e1900 */
[----:B------:R-:W-:Y:S01]  /*0130*/  MOV R10, 0x400 ;  /* 0x00000400000a7802 */ /* 0x000fe20000000f00 */
[----:B------:R-:W-:Y:S01]  /*0140*/  BSSY.RECONVERGENT B0, `(.L_x_0) ;  /* 0x000001b000007945 */ /* 0x000fe20003800200 */
[----:B------:R-:W-:Y:S01]  /*0150*/  ISETP.NE.AND P0, PT, R14, RZ, PT ;  /* 0x000000ff0e00720c */ /* 0x000fe20003f05270 */
[----:B------:R-:W0:Y:S03]  /*0160*/  S2R R19, SR_CgaCtaId ;  /* 0x0000000000137919 */ /* 0x000e260000008800 */
[----:B------:R-:W-:Y:S02]  /*0170*/  ISETP.NE.OR P1, PT, R18, RZ, !P0 ;  /* 0x000000ff1200720c */ /* 0x000fe40004725670 */
[----:B0-----:R-:W-:-:S05]  /*0180*/  LEA R19, R19, R10, 0x18 ;  /* 0x0000000a13137211 */ /* 0x001fca00078ec0ff */
[----:B------:R-:W-:-:S04]  /*0190*/  IMAD R15, R18, 0x18, R19 ;  /* 0x00000018120f7824 */ /* 0x000fc800078e0213 */
[----:B------:R-:W-:-:S05]  /*01a0*/  IMAD R16, R0, 0x4, R15 ;  /* 0x0000000400107824 */ /* 0x000fca00078e020f */
[----:B--2---:R0:W-:Y:S01]  /*01b0*/  STS [R16+0x1c], R11 ;  /* 0x00001c0b10007388 */ /* 0x0041e20000000800 */
[----:B------:R-:W-:Y:S05]  /*01c0*/  @P1 BRA `(.L_x_1) ;  /* 0x0000000000481947 */ /* 0x000fea0003800000 */
[----:B------:R-:W1:Y:S01]  /*01d0*/  LDCU UR4, c[0x0][0x370] ;  /* 0x00006e00ff0477ac */ /* 0x000e620008000800 */
[----:B------:R-:W-:Y:S01]  /*01e0*/  ISETP.GE.AND P1, PT, R7, 0x1, PT ;  /* 0x000000010700780c */ /* 0x000fe20003f26270 */
[----:B0-----:R-:W-:Y:S01]  /*01f0*/  IMAD.IADD R11, R6, 0x1, -R17 ;  /* 0x00000001060b7824 */ /* 0x001fe200078e0a11 */
[----:B------:R-:W-:Y:S02]  /*0200*/  UIADD3 UR5, UPT, UPT, UR6, -0x1, URZ ;  /* 0xffffffff06057890 */ /* 0x000fe4000fffe0ff */
[----:B------:R-:W-:Y:S01]  /*0210*/  ISETP.NE.OR P1, PT, R0, RZ, !P1 ;  /* 0x000000ff0000720c */ /* 0x000fe20004f25670 */
[----:B------:R-:W-:-:S05]  /*0220*/  IMAD.WIDE R12, R11, 0x4, R8 ;  /* 0x000000040b0c7825 */ /* 0x000fca00078e0208 */
[----:B------:R-:W2:Y:S01]  /*0230*/  LDG.E R20, desc[UR8][R12.64] ;  /* 0x000000080c147981 */ /* 0x000ea2000c1e1900 */
[----:B-1----:R-:W-:-:S06]  /*0240*/  UIADD3 UR4, UPT, UPT, UR4, -0x1, URZ ;  /* 0xffffffff04047890 */ /* 0x002fcc000fffe0ff */
[----:B------:R-:W-:Y:S01]  /*0250*/  @!P1 VIADD R11, R11, 0xffffffff ;  /* 0xffffffff0b0b9836 */ /* 0x000fe20000000000 */
[----:B------:R-:W3:Y:S01]  /*0260*/  @!P1 LDG.E R22, desc[UR8][R12.64+-0x4] ;  /* 0xfffffc080c169981 */ /* 0x000ee2000c1e1900 */
[----:B------:R-:W-:-:S04]  /*0270*/  ISETP.GE.U32.AND P2, PT, R7, UR4, PT ;  /* 0x0000000407007c0c */ /* 0x000fc8000bf46070 */
[----:B------:R-:W-:-:S13]  /*0280*/  ISETP.NE.OR P2, PT, R0, UR5, P2 ;  /* 0x0000000500007c0c */ /* 0x000fda0009745670 */
[----:B------:R-:W-:-:S06]  /*0290*/  @!P2 IMAD.WIDE R10, R11, 0x4, R8 ;  /* 0x000000040b0aa825 */ /* 0x000fcc00078e0208 */
[----:B------:R-:W4:Y:S01]  /*02a0*/  @!P2 LDG.E R10, desc[UR8][R10.64+0x4] ;  /* 0x000004080a0aa981 */ /* 0x000f22000c1e1900 */
[----:B------:R-:W-:-:S05]  /*02b0*/  IMAD R21, R0, 0x4, R19 ;  /* 0x0000000400157824 */ /* 0x000fca00078e0213 */
[----:B--2---:R1:W-:Y:S04]  /*02c0*/  STS [R21+0x4], R20 ;  /* 0x0000041415007388 */ /* 0x0043e80000000800 */
[----:B---3--:R1:W-:Y:S04]  /*02d0*/  @!P1 STS [R19], R22 ;  /* 0x0000001613009388 */ /* 0x0083e80000000800 */
[----:B----4-:R1:W-:Y:S02]  /*02e0*/  @!P2 STS [R21+0x8], R10 ;  /* 0x0000080a1500a388 */ /* 0x0103e40000000800 */
.L_x_1:
[----:B------:R-:W-:Y:S05]  /*02f0*/  BSYNC.RECONVERGENT B0 ;  /* 0x0000000000007941 */ /* 0x000fea0003800200 */
.L_x_0:
[----:B------:R-:W2:Y:S01]  /*0300*/  LDCU UR5, c[0x0][0x374] ;  /* 0x00006e80ff0577ac */ /* 0x000ea20008000800 */
[----:B------:R-:W-:Y:S01]  /*0310*/  BSSY.RECONVERGENT B0, `(.L_x_2) ;  /* 0x0000017000007945 */ /* 0x000fe20003800200 */
[----:B------:R-:W-:Y:S02]  /*0320*/  UIADD3 UR4, UPT, UPT, UR7, -0x1, URZ ;  /* 0xffffffff07047890 */ /* 0x000fe4000fffe0ff */
[----:B--2---:R-:W-:-:S06]  /*0330*/  UIADD3 UR5, UPT, UPT, UR5, -0x1, URZ ;  /* 0xffffffff05057890 */ /* 0x004fcc000fffe0ff */
[----:B------:R-:W-:-:S04]  /*0340*/  ISETP.GE.U32.AND P1, PT, R14, UR5, PT ;  /* 0x000000050e007c0c */ /* 0x000fc8000bf26070 */
[----:B------:R-:W-:-:S13]  /*0350*/  ISETP.NE.OR P1, PT, R18, UR4, P1 ;  /* 0x0000000412007c0c */ /* 0x000fda0008f25670 */
[----:B------:R-:W-:Y:S05]  /*0360*/  @P1 BRA `(.L_x_3) ;  /* 0x0000000000441947 */ /* 0x000fea0003800000 */
[----:B------:R-:W2:Y:S01]  /*0370*/  LDCU UR4, c[0x0][0x370] ;  /* 0x00006e00ff0477ac */ /* 0x000ea20008000800 */
[----:B------:R-:W-:Y:S01]  /*0380*/  ISETP.GE.AND P1, PT, R7, 0x1, PT ;  /* 0x000000010700780c */ /* 0x000fe20003f26270 */
[C---:B------:R-:W-:Y:S01]  /*0390*/  IMAD.IADD R13, R17.reuse, 0x1, R6 ;  /* 0x00000001110d7824 */ /* 0x040fe200078e0206 */
[----:B------:R-:W-:Y:S02]  /*03a0*/  UIADD3 UR5, UPT, UPT, UR6, -0x1, URZ ;  /* 0xffffffff06057890 */ /* 0x000fe4000fffe0ff */
[----:B------:R-:W-:Y:S01]  /*03b0*/  ISETP.NE.OR P2, PT, R0, RZ, !P1 ;  /* 0x000000ff0000720c */ /* 0x000fe20004f45670 */
[----:B01----:R-:W-:Y:S01]  /*03c0*/  IMAD.WIDE R10, R17, 0x4, R4 ;  /* 0x00000004110a7825 */ /* 0x003fe200078e0204 */
[----:B--2---:R-:W-:-:S11]  /*03d0*/  UIADD3 UR4, UPT, UPT, UR4, -0x1, URZ ;  /* 0xffffffff04047890 */ /* 0x004fd6000fffe0ff */
[----:B------:R-:W-:Y:S01]  /*03e0*/  @!P2 VIADD R13, R13, 0xffffffff ;  /* 0xffffffff0d0da836 */ /* 0x000fe20000000000 */
[----:B------:R-:W2:Y:S01]  /*03f0*/  @!P2 LDG.E R12, desc[UR8][R10.64+-0x4] ;  /* 0xfffffc080a0ca981 */ /* 0x000ea2000c1e1900 */
[----:B------:R-:W-:-:S04]  /*0400*/  ISETP.GE.U32.AND P1, PT, R7, UR4, PT ;  /* 0x0000000407007c0c */ /* 0x000fc8000bf26070 */
[----:B------:R-:W-:-:S13]  /*0410*/  ISETP.NE.OR P1, PT, R0, UR5, P1 ;  /* 0x0000000500007c0c */ /* 0x000fda0008f25670 */
[----:B------:R-:W-:Y:S02]  /*0420*/  @!P1 IMAD.WIDE R8, R13, 0x4, R8 ;  /* 0x000000040d089825 */ /* 0x000fe400078e0208 */
[----:B------:R-:W3:Y:S04]  /*0430*/  LDG.E R13, desc[UR8][R10.64] ;  /* 0x000000080a0d7981 */ /* 0x000ee8000c1e1900 */
[----:B------:R-:W4:Y:S04]  /*0440*/  @!P1 LDG.E R9, desc[UR8][R8.64+0x4] ;  /* 0x0000040808099981 */ /* 0x000f28000c1e1900 */
[----:B---3--:R3:W-:Y:S04]  /*0450*/  STS [R16+0x34], R13 ;  /* 0x0000340d10007388 */ /* 0x0087e80000000800 */
[----:B--2---:R3:W-:Y:S04]  /*0460*/  @!P2 STS [R15+0x30], R12 ;  /* 0x0000300c0f00a388 */ /* 0x0047e80000000800 */
[----:B----4-:R3:W-:Y:S02]  /*0470*/  @!P1 STS [R16+0x38], R9 ;  /* 0x0000380910009388 */ /* 0x0107e40000000800 */
.L_x_3:
[----:B------:R-:W-:Y:S05]  /*0480*/  BSYNC.RECONVERGENT B0 ;  /* 0x0000000000007941 */ /* 0x000fea0003800200 */
.L_x_2:
[----:B------:R-:W2:Y:S01]  /*0490*/  LDCU UR4, c[0x0][0x370] ;  /* 0x00006e00ff0477ac */ /* 0x000ea20008000800 */
[----:B------:R-:W-:Y:S01]  /*04a0*/  ISETP.GE.AND P4, PT, R7, 0x1, PT ;  /* 0x000000010700780c */ /* 0x000fe20003f86270 */
[----:B------:R-:W-:-:S03]  /*04b0*/  UIADD3 UR6, UPT, UPT, UR6, -0x1, URZ ;  /* 0xffffffff06067890 */ /* 0x000fc6000fffe0ff */
[----:B------:R-:W-:Y:S01]  /*04c0*/  ISETP.NE.OR P2, PT, R0, RZ, !P4 ;  /* 0x000000ff0000720c */ /* 0x000fe20006745670 */
[----:B--2---:R-:W-:-:S06]  /*04d0*/  UIADD3 UR4, UPT, UPT, UR4, -0x1, URZ ;  /* 0xffffffff04047890 */ /* 0x004fcc000fffe0ff */
[----:B------:R-:W-:-:S04]  /*04e0*/  ISETP.GE.U32.AND P1, PT, R7, UR4, PT ;  /* 0x0000000407007c0c */ /* 0x000fc8000bf26070 */
[----:B------:R-:W-:Y:S02]  /*04f0*/  ISETP.NE.OR P1, PT, R0, UR6, P1 ;  /* 0x0000000600007c0c */ /* 0x000fe40008f25670 */
[----:B------:R-:W2:Y:S11]  /*0500*/  @!P2 LDG.E R0, desc[UR8][R4.64+-0x4] ;  /* 0xfffffc080400a981 */ /* 0x000eb6000c1e1900 */
[----:B---3--:R-:W3:Y:S04]  /*0510*/  @!P1 LDG.E R9, desc[UR8][R4.64+0x4] ;  /* 0x0000040804099981 */ /* 0x008ee8000c1e1900 */
[----:B--2---:R2:W-:Y:S04]  /*0520*/  @!P2 STS [R15+0x18], R0 ;  /* 0x000018000f00a388 */ /* 0x0045e80000000800 */
[----:B---3--:R-:W-:Y:S01]  /*0530*/  @!P1 STS [R16+0x20], R9 ;  /* 0x0000200910009388 */ /* 0x008fe20000000800 */
[----:B------:R-:W-:Y:S06]  /*0540*/  BAR.SYNC.DEFER_BLOCKING 0x0 ;  /* 0x0000000000007b1d */ /* 0x000fec0000010000 */
[----:B------:R3:W4:Y:S01]  /*0550*/  LDG.E R3, desc[UR8][R2.64] ;  /* 0x0000000802037981 */ /* 0x000722000c1e1900 */
[----:B------:R-:W-:Y:S01]  /*0560*/  VIADD R8, R14, 0x1 ;  /* 0x000000010e087836 */ /* 0x000fe20000000000 */
[C---:B------:R-:W-:Y:S01]  /*0570*/  ISETP.GE.AND P2, PT, R7.reuse, -0x1, PT ;  /* 0xffffffff0700780c */ /* 0x040fe20003f46270 */
[C---:B-1----:R-:W-:Y:S01]  /*0580*/  VIADD R10, R7.reuse, 0x1 ;  /* 0x00000001070a7836 */ /* 0x042fe20000000000 */
[----:B------:R-:W-:Y:S01]  /*0590*/  ISETP.GE.AND P5, PT, R7, RZ, PT ;  /* 0x000000ff0700720c */ /* 0x000fe20003fa6270 */
[----:B--2---:R-:W-:Y:S01]  /*05a0*/  IMAD.MOV.U32 R0, RZ, RZ, RZ ;  /* 0x000000ffff007224 */ /* 0x004fe200078e00ff */
[----:B------:R-:W-:Y:S01]  /*05b0*/  BSSY.RECONVERGENT B0, `(.L_x_4) ;  /* 0x000003e000007945 */ /* 0x000fe20003800200 */
[----:B---3--:R-:W-:Y:S01]  /*05c0*/  IMAD.MOV.U32 R2, RZ, RZ, RZ ;  /* 0x000000ffff027224 */ /* 0x008fe200078e00ff */
[----:B----4-:R-:W-:-:S02]  /*05d0*/  ISETP.GE.OR P3, PT, R8, R3, !P2 ;  /* 0x000000030800720c */ /* 0x010fc40005766670 */
[-C--:B------:R-:W-:Y:S02]  /*05e0*/  ISETP.GE.OR P6, PT, R8, R3.reuse, !P5 ;  /* 0x000000030800720c */ /* 0x080fe40006fc6670 */
[-C--:B------:R-:W-:Y:S02]  /*05f0*/  ISETP.GE.OR P3, PT, R10, R3.reuse, P3 ;  /* 0x000000030a00720c */ /* 0x080fe40001f66670 */
[CC--:B------:R-:W-:Y:S02]  /*0600*/  ISETP.GE.OR P6, PT, R7.reuse, R3.reuse, P6 ;  /* 0x000000030700720c */ /* 0x0c0fe400037c6670 */
[-C--:B------:R-:W-:Y:S02]  /*0610*/  ISETP.GE.OR P1, PT, R8, R3.reuse, !P4 ;  /* 0x000000030800720c */ /* 0x080fe40006726670 */
[-C--:B------:R-:W-:Y:S02]  /*0620*/  ISETP.GE.OR P2, PT, R14, R3.reuse, !P2 ;  /* 0x000000030e00720c */ /* 0x080fe40005746670 */
[----:B------:R-:W-:-:S02]  /*0630*/  ISETP.GT.OR P1, PT, R7, R3, P1 ;  /* 0x000000030700720c */ /* 0x000fc40000f24670 */
[-C--:B------:R-:W-:Y:S02]  /*0640*/  ISETP.GE.OR P5, PT, R14, R3.reuse, !P5 ;  /* 0x000000030e00720c */ /* 0x080fe40006fa6670 */
[-C--:B------:R-:W-:Y:S01]  /*0650*/  ISETP.GE.OR P2, PT, R10, R3.reuse, P2 ;  /* 0x000000030a00720c */ /* 0x080fe20001746670 */
[----:B------:R-:W-:Y:S01]  /*0660*/  @!P3 LDS R0, [R16+0x38] ;  /* 0x000038001000b984 */ /* 0x000fe20000000800 */
[----:B------:R-:W-:Y:S01]  /*0670*/  @!P3 IMAD.MOV.U32 R2, RZ, RZ, 0x1 ;  /* 0x00000001ff02b424 */ /* 0x000fe200078e00ff */
[CC--:B------:R-:W-:Y:S02]  /*0680*/  ISETP.GE.OR P3, PT, R14.reuse, R3.reuse, !P4 ;  /* 0x000000030e00720c */ /* 0x0c0fe40006766670 */
[----:B------:R-:W1:Y:S01]  /*0690*/  @!P6 LDS R5, [R16+0x34] ;  /* 0x000034001005e984 */ /* 0x000e620000000800 */
[-C--:B------:R-:W-:Y:S01]  /*06a0*/  ISETP.LE.AND P4, PT, R14, R3.reuse, P0 ;  /* 0x000000030e00720c */ /* 0x080fe20000783270 */
[----:B------:R-:W-:Y:S01]  /*06b0*/  @!P6 VIADD R2, R2, 0x1 ;  /* 0x000000010202e836 */ /* 0x000fe20000000000 */
[----:B------:R-:W-:-:S02]  /*06c0*/  ISETP.GE.OR P5, PT, R7, R3, P5 ;  /* 0x000000030700720c */ /* 0x000fc40002fa6670 */
[C---:B------:R-:W-:Y:S01]  /*06d0*/  ISETP.LT.OR P4, PT, R7.reuse, -0x1, !P4 ;  /* 0xffffffff0700780c */ /* 0x040fe20006781670 */
[----:B------:R-:W-:Y:S01]  /*06e0*/  @!P1 VIADD R2, R2, 0x1 ;  /* 0x0000000102029836 */ /* 0x000fe20000000000 */
[-C--:B------:R-:W-:Y:S01]  /*06f0*/  ISETP.GT.OR P3, PT, R7, R3.reuse, P3 ;  /* 0x000000030700720c */ /* 0x080fe20001f64670 */
[----:B------:R-:W-:Y:S01]  /*0700*/  @!P2 LDS R9, [R16+0x20] ;  /* 0x000020001009a984 */ /* 0x000fe20000000800 */
[----:B------:R-:W-:Y:S01]  /*0710*/  ISETP.GE.OR P4, PT, R10, R3, P4 ;  /* 0x000000030a00720c */ /* 0x000fe20002786670 */
[----:B------:R-:W-:-:S06]  /*0720*/  @!P2 VIADD R2, R2, 0x1 ;  /* 0x000000010202a836 */ /* 0x000fcc0000000000 */
[----:B0-----:R-:W-:Y:S01]  /*0730*/  @!P5 LDS R11, [R16+0x1c] ;  /* 0x00001c00100bd984 */ /* 0x001fe20000000800 */
[----:B------:R-:W-:-:S04]  /*0740*/  @!P5 VIADD R2, R2, 0x1 ;  /* 0x000000010202d836 */ /* 0x000fc80000000000 */
[----:B------:R-:W-:-:S04]  /*0750*/  @!P3 VIADD R2, R2, 0x1 ;  /* 0x000000010202b836 */ /* 0x000fc80000000000 */
[----:B------:R-:W-:Y:S02]  /*0760*/  @!P4 VIADD R2, R2, 0x1 ;  /* 0x000000010202c836 */ /* 0x000fe40000000000 */
[----:B-1----:R-:W-:Y:S01]  /*0770*/  @!P6 IMAD.IADD R0, R0, 0x1, R5 ;  /* 0x000000010000e824 */ /* 0x002fe200078e0205 */
[CC--:B------:R-:W-:Y:S01]  /*0780*/  ISETP.LE.AND P6, PT, R14.reuse, R3.reuse, P0 ;  /* 0x000000030e00720c */ /* 0x0c0fe200007c3270 */
[----:B------:R-:W0:Y:S01]  /*0790*/  @!P1 LDS R5, [R16+0x30] ;  /* 0x0000300010059984 */ /* 0x000e220000000800 */
[-C--:B------:R-:W-:Y:S02]  /*07a0*/  ISETP.LE.AND P0, PT, R14, R3.reuse, P0 ;  /* 0x000000030e00720c */ /* 0x080fe40000703270 */
[C---:B------:R-:W-:Y:S02]  /*07b0*/  ISETP.LT.OR P6, PT, R7.reuse, RZ, !P6 ;  /* 0x000000ff0700720c */ /* 0x040fe400077c1670 */
[C---:B------:R-:W-:Y:S02]  /*07c0*/  ISETP.LT.OR P0, PT, R7.reuse, 0x1, !P0 ;  /* 0x000000010700780c */ /* 0x040fe40004701670 */
[----:B------:R-:W-:-:S02]  /*07d0*/  ISETP.GE.OR P6, PT, R7, R3, P6 ;  /* 0x000000030700720c */ /* 0x000fc400037c6670 */
[----:B------:R-:W-:Y:S02]  /*07e0*/  ISETP.GT.OR P0, PT, R7, R3, P0 ;  /* 0x000000030700720c */ /* 0x000fe40000704670 */
[----:B------:R-:W1:Y:S04]  /*07f0*/  @!P3 LDS R3, [R16+0x18] ;  /* 0x000018001003b984 */ /* 0x000e680000000800 */
[----:B------:R-:W2:Y:S05]  /*0800*/  @!P4 LDS R7, [R16+0x8] ;  /* 0x000008001007c984 */ /* 0x000eaa0000000800 */
[----:B------:R-:W3:Y:S01]  /*0810*/  @!P6 LDS R13, [R16+0x4] ;  /* 0x00000400100de984 */ /* 0x000ee20000000800 */
[----:B------:R-:W-:-:S03]  /*0820*/  @!P6 VIADD R2, R2, 0x1 ;  /* 0x000000010202e836 */ /* 0x000fc60000000000 */
[----:B------:R-:W4:Y:S01]  /*0830*/  @!P0 LDS R15, [R16] ;  /* 0x00000000100f8984 */ /* 0x000f220000000800 */
[----:B------:R-:W-:Y:S02]  /*0840*/  @!P0 VIADD R2, R2, 0x1 ;  /* 0x0000000102028836 */ /* 0x000fe40000000000 */
[----:B0-----:R-:W-:-:S04]  /*0850*/  @!P1 IMAD.IADD R0, R0, 0x1, R5 ;  /* 0x0000000100009824 */ /* 0x001fc800078e0205 */
[----:B------:R-:W-:Y:S01]  /*0860*/  @!P2 IMAD.IADD R0, R0, 0x1, R9 ;  /* 0x000000010000a824 */ /* 0x000fe200078e0209 */
[----:B------:R-:W-:-:S03]  /*0870*/  I2FP.F32.U32 R9, R2 ;  /* 0x0000000200097245 */ /* 0x000fc60000201000 */
[----:B------:R-:W-:Y:S01]  /*0880*/  @!P5 IMAD.IADD R0, R0, 0x1, R11 ;  /* 0x000000010000d824 */ /* 0x000fe200078e020b */
[----:B------:R-:W0:Y:S03]  /*0890*/  MUFU.RCP R2, R9 ;  /* 0x0000000900027308 */ /* 0x000e260000001000 */
[----:B-1----:R-:W-:-:S04]  /*08a0*/  @!P3 IMAD.IADD R0, R0, 0x1, R3 ;  /* 0x000000010000b824 */ /* 0x002fc800078e0203 */
[----:B--2---:R-:W-:-:S04]  /*08b0*/  @!P4 IMAD.IADD R0, R0, 0x1, R7 ;  /* 0x000000010000c824 */ /* 0x004fc800078e0207 */
[----:B---3--:R-:W-:-:S04]  /*08c0*/  @!P6 IMAD.IADD R0, R0, 0x1, R13 ;  /* 0x000000010000e824 */ /* 0x008fc800078e020d */
[----:B----4-:R-:W-:Y:S02]  /*08d0*/  @!P0 IMAD.IADD R0, R0, 0x1, R15 ;  /* 0x0000000100008824 */ /* 0x010fe400078e020f */
[----:B0-----:R-:W-:-:S03]  /*08e0*/  FFMA R3, -R9, R2, 1 ;  /* 0x3f80000009037423 */ /* 0x001fc60000000102 */
[----:B------:R-:W-:Y:S01]  /*08f0*/  I2FP.F32.S32 R0, R0 ;  /* 0x0000000000007245 */ /* 0x000fe20000201400 */
[----:B------:R-:W-:-:S03]  /*0900*/  FFMA R3, R2, R3, R2 ;  /* 0x0000000302037223 */ /* 0x000fc60000000002 */
[----:B------:R-:W0:Y:S01]  /*0910*/  FCHK P0, R0, R9 ;  /* 0x0000000900007302 */ /* 0x000e220000000000 */
[----:B------:R-:W-:-:S04]  /*0920*/  FFMA R2, R0, R3, RZ ;  /* 0x0000000300027223 */ /* 0x000fc800000000ff */
[----:B------:R-:W-:-:S04]  /*0930*/  FFMA R4, -R9, R2, R0 ;  /* 0x0000000209047223 */ /* 0x000fc80000000100 */
[----:B------:R-:W-:Y:S01]  /*0940*/  FFMA R5, R3, R4, R2 ;  /* 0x0000000403057223 */ /* 0x000fe20000000002 */
[----:B0-----:R-:W-:Y:S06]  /*0950*/  @!P0 BRA `(.L_x_5) ;  /* 0x00000000000c8947 */ /* 0x001fec0003800000 */
[----:B------:R-:W-:-:S07]  /*0960*/  MOV R2, 0x980 ;  /* 0x0000098000027802 */ /* 0x000fce0000000f00 */
[----:B------:R-:W-:Y:S05]  /*0970*/  CALL.REL.NOINC `($__internal_0_$__cuda_sm3x_div_rn_noftz_f32_slowpath) ;  /* 0x0000000000187944 */ /* 0x000fea0003c00000 */
[----:B------:R-:W-:-:S07]  /*0980*/  IMAD.MOV.U32 R5, RZ, RZ, R0 ;  /* 0x000000ffff057224 */ /* 0x000fce00078e0000 */
.L_x_5:
[----:B------:R-:W-:Y:S05]  /*0990*/  BSYNC.RECONVERGENT B0 ;  /* 0x0000000000007941 */ /* 0x000fea0003800200 */
.L_x_4:
[----:B------:R-:W0:Y:S02]  /*09a0*/  LDC.64 R2, c[0x0][0x388] ;  /* 0x0000e200ff027b82 */ /* 0x000e240000000a00 */
[----:B0-----:R-:W-:-:S05]  /*09b0*/  IMAD.WIDE R6, R6, 0x4, R2 ;  /* 0x0000000406067825 */ /* 0x001fca00078e0202 */
[----:B------:R-:W-:Y:S01]  /*09c0*/  STG.E desc[UR8][R6.64], R5 ;  /* 0x0000000506007986 */ /* 0x000fe2000c101908 */
[----:B------:R-:W-:Y:S05]  /*09d0*/  EXIT ;  /* 0x000000000000794d */ /* 0x000fea0003800000 */
        .weak           $__internal_0_$__cuda_sm3x_div_rn_noftz_f32_slowpath
        .type           $__internal_0_$__cuda_sm3x_div_rn_noftz_f32_slowpath,@function
        .size           $__internal_0_$__cuda_sm3x_div_rn_noftz_f32_slowpath,(.L_x_18 - $__internal_0_$__cuda_sm3x_div_rn_noftz_f32_slowpath)
$__internal_0_$__cuda_sm3x_div_rn_noftz_f32_slowpath:
[--C-:B------:R-:W-:Y:S01]  /*09e0*/  SHF.R.U32.HI R4, RZ, 0x17, R9.reuse ;  /* 0x00000017ff047819 */ /* 0x100fe20000011609 */
[----:B------:R-:W-:Y:S01]  /*09f0*/  BSSY.RECONVERGENT B1, `(.L_x_6) ;  /* 0x0000065000017945 */ /* 0x000fe20003800200 */
[--C-:B------:R-:W-:Y:S01]  /*0a00*/  SHF.R.U32.HI R3, RZ, 0x17, R0.reuse ;  /* 0x00000017ff037819 */ /* 0x100fe20000011600 */
[----:B------:R-:W-:Y:S01]  /*0a10*/  IMAD.MOV.U32 R5, RZ, RZ, R9 ;  /* 0x000000ffff057224 */ /* 0x000fe200078e0009 */
[----:B------:R-:W-:Y:S01]  /*0a20*/  LOP3.LUT R12, R4, 0xff, RZ, 0xc0, !PT ;  /* 0x000000ff040c7812 */ /* 0x000fe200078ec0ff */
[----:B------:R-:W-:Y:S01]  /*0a30*/  IMAD.MOV.U32 R4, RZ, RZ, R0 ;  /* 0x000000ffff047224 */ /* 0x000fe200078e0000 */
[----:B------:R-:W-:-:S03]  /*0a40*/  LOP3.LUT R10, R3, 0xff, RZ, 0xc0, !PT ;  /* 0x000000ff030a7812 */ /* 0x000fc600078ec0ff */
[----:B------:R-:W-:Y:S02]  /*0a50*/  VIADD R11, R12, 0xffffffff ;  /* 0xffffffff0c0b7836 */ /* 0x000fe40000000000 */
[----:B------:R-:W-:-:S03]  /*0a60*/  VIADD R8, R10, 0xffffffff ;  /* 0xffffffff0a087836 */ /* 0x000fc60000000000 */
[----:B------:R-:W-:-:S04]  /*0a70*/  ISETP.GT.U32.AND P0, PT, R11, 0xfd, PT ;  /* 0x000000fd0b00780c */ /* 0x000fc80003f04070 */
[----:B------:R-:W-:-:S13]  /*0a80*/  ISETP.GT.U32.OR P0, PT, R8, 0xfd, P0 ;  /* 0x000000fd0800780c */ /* 0x000fda0000704470 */
[----:B------:R-:W-:Y:S01]  /*0a90*/  @!P0 IMAD.MOV.U32 R7, RZ, RZ, RZ ;  /* 0x000000ffff078224 */ /* 0x000fe200078e00ff */
[----:B------:R-:W-:Y:S06]  /*0aa0*/  @!P0 BRA `(.L_x_7) ;  /* 0x0000000000608947 */ /* 0x000fec0003800000 */
[----:B------:R-:W-:Y:S01]  /*0ab0*/  FSETP.GTU.FTZ.AND P0, PT, |R0|, +INF , PT ;  /* 0x7f8000000000780b */ /* 0x000fe20003f1c200 */
[----:B------:R-:W-:Y:S01]  /*0ac0*/  IMAD.MOV.U32 R3, RZ, RZ, R9 ;  /* 0x000000ffff037224 */ /* 0x000fe200078e0009 */
[----:B------:R-:W-:-:S04]  /*0ad0*/  FSETP.GTU.FTZ.AND P1, PT, |R9|, +INF , PT ;  /* 0x7f8000000900780b */ /* 0x000fc80003f3c200 */
[----:B------:R-:W-:-:S13]  /*0ae0*/  PLOP3.LUT P0, PT, P0, P1, PT, 0xf8, 0x8f ;  /* 0x00000000008f781c */ /* 0x000fda0000703f70 */
[----:B------:R-:W-:Y:S05]  /*0af0*/  @P0 BRA `(.L_x_8) ;  /* 0x00000004004c0947 */ /* 0x000fea0003800000 */
[----:B------:R-:W-:-:S13]  /*0b00*/  LOP3.LUT P0, RZ, R5, 0x7fffffff, R4, 0xc8, !PT ;  /* 0x7fffffff05ff7812 */ /* 0x000fda000780c804 */
[----:B------:R-:W-:Y:S05]  /*0b10*/  @!P0 BRA `(.L_x_9) ;  /* 0x00000004003c8947 */ /* 0x000fea0003800000 */
[C---:B------:R-:W-:Y:S02]  /*0b20*/  FSETP.NEU.FTZ.AND P0, PT, |R0|.reuse, +INF , PT ;  /* 0x7f8000000000780b */ /* 0x040fe40003f1d200 */
[----:B------:R-:W-:Y:S02]  /*0b30*/  FSETP.NEU.FTZ.AND P2, PT, |R3|, +INF , PT ;  /* 0x7f8000000300780b */ /* 0x000fe40003f5d200 */
[----:B------:R-:W-:-:S11]  /*0b40*/  FSETP.NEU.FTZ.AND P1, PT, |R0|, +INF , PT ;  /* 0x7f8000000000780b */ /* 0x000fd60003f3d200 */
[----:B------:R-:W-:Y:S05]  /*0b50*/  @!P2 BRA !P0, `(.L_x_9) ;  /* 0x00000004002ca947 */ /* 0x000fea0004000000 */
[----:B------:R-:W-:-:S04]  /*0b60*/  LOP3.LUT P0, RZ, R4, 0x7fffffff, RZ, 0xc0, !PT ;  /* 0x7fffffff04ff7812 */ /* 0x000fc8000780c0ff */
[----:B------:R-:W-:-:S13]  /*0b70*/  PLOP3.LUT P0, PT, P2, P0, PT, 0x2f, 0xf2 ;  /* 0x0000000000f2781c */ /* 0x000fda0001700577 */
[----:B------:R-:W-:Y:S05]  /*0b80*/  @P0 BRA `(.L_x_10) ;  /* 0x0000000400180947 */ /* 0x000fea0003800000 */
[----:B------:R-:W-:-:S04]  /*0b90*/  LOP3.LUT P0, RZ, R5, 0x7fffffff, RZ, 0xc0, !PT ;  /* 0x7fffffff05ff7812 */ /* 0x000fc8000780c0ff */
[----:B------:R-:W-:-:S13]  /*0ba0*/  PLOP3.LUT P0, PT, P1, P0, PT, 0x2f, 0xf2 ;  /* 0x0000000000f2781c */ /* 0x000fda0000f00577 */
[----:B------:R-:W-:Y:S05]  /*0bb0*/  @P0 BRA `(.L_x_11) ;  /* 0x0000000400000947 */ /* 0x000fea0003800000 */
[----:B------:R-:W-:Y:S02]  /*0bc0*/  ISETP.GE.AND P0, PT, R8, RZ, PT ;  /* 0x000000ff0800720c */ /* 0x000fe40003f06270 */
[----:B------:R-:W-:-:S11]  /*0bd0*/  ISETP.GE.AND P1, PT, R11, RZ, PT ;  /* 0x000000ff0b00720c */ /* 0x000fd60003f26270 */
[----:B------:R-:W-:Y:S02]  /*0be0*/  @P0 IMAD.MOV.U32 R7, RZ, RZ, RZ ;  /* 0x000000ffff070224 */ /* 0x000fe400078e00ff */
[----:B------:R-:W-:Y:S01]  /*0bf0*/  @!P0 FFMA R4, R0, 1.84467440737095516160e+19, RZ ;  /* 0x5f80000000048823 */ /* 0x000fe200000000ff */
[----:B------:R-:W-:Y:S02]  /*0c00*/  @!P0 IMAD.MOV.U32 R7, RZ, RZ, -0x40 ;  /* 0xffffffc0ff078424 */ /* 0x000fe400078e00ff */
[----:B------:R-:W-:Y:S02]  /*0c10*/  @!P1 FFMA R5, R3, 1.84467440737095516160e+19, RZ ;  /* 0x5f80000003059823 */ /* 0x000fe400000000ff */
[----:B------:R-:W-:-:S07]  /*0c20*/  @!P1 VIADD R7, R7, 0x40 ;  /* 0x0000004007079836 */ /* 0x000fce0000000000 */
.L_x_7:
[----:B------:R-:W-:Y:S01]  /*0c30*/  LEA R0, R12, 0xc0800000, 0x17 ;  /* 0xc08000000c007811 */ /* 0x000fe200078eb8ff */
[----:B------:R-:W-:Y:S01]  /*0c40*/  VIADD R3, R10, 0xffffff81 ;  /* 0xffffff810a037836 */ /* 0x000fe20000000000 */
[----:B------:R-:W-:Y:S03]  /*0c50*/  BSSY.RECONVERGENT B2, `(.L_x_12) ;  /* 0x0000035000027945 */ /* 0x000fe60003800200 */
[----:B------:R-:W-:Y:S02]  /*0c60*/  IMAD.IADD R5, R5, 0x1, -R0 ;  /* 0x0000000105057824 */ /* 0x000fe400078e0a00 */
[----:B------:R-:W-:Y:S02]  /*0c70*/  IMAD R0, R3, -0x800000, R4 ;  /* 0xff80000003007824 */ /* 0x000fe400078e0204 */
[----:B------:R-:W0:Y:S01]  /*0c80*/  MUFU.RCP R8, R5 ;  /* 0x0000000500087308 */ /* 0x000e220000001000 */
[----:B------:R-:W-:-:S04]  /*0c90*/  FADD.FTZ R9, -R5, -RZ ;  /* 0x800000ff05097221 */ /* 0x000fc80000010100 */
[----:B0-----:R-:W-:-:S04]  /*0ca0*/  FFMA R11, R8, R9, 1 ;  /* 0x3f800000080b7423 */ /* 0x001fc80000000009 */
[----:B------:R-:W-:-:S04]  /*0cb0*/  FFMA R13, R8, R11, R8 ;  /* 0x0000000b080d7223 */ /* 0x000fc80000000008 */
[----:B------:R-:W-:-:S04]  /*0cc0*/  FFMA R4, R0, R13, RZ ;  /* 0x0000000d00047223 */ /* 0x000fc800000000ff */
[----:B------:R-:W-:-:S04]  /*0cd0*/  FFMA R11, R9, R4, R0 ;  /* 0x00000004090b7223 */ /* 0x000fc80000000000 */
[----:B------:R-:W-:Y:S01]  /*0ce0*/  FFMA R8, R13, R11, R4 ;  /* 0x0000000b0d087223 */ /* 0x000fe20000000004 */
[----:B------:R-:W-:-:S03]  /*0cf0*/  IADD3 R4, PT, PT, R3, 0x7f, -R12 ;  /* 0x0000007f03047810 */ /* 0x000fc60007ffe80c */
[----:B------:R-:W-:Y:S02]  /*0d00*/  FFMA R9, R9, R8, R0 ;  /* 0x0000000809097223 */ /* 0x000fe40000000000 */
[----:B------:R-:W-:Y:S02]  /*0d10*/  IMAD.IADD R4, R4, 0x1, R7 ;  /* 0x0000000104047824 */ /* 0x000fe400078e0207 */
[----:B------:R-:W-:-:S05]  /*0d20*/  FFMA R0, R13, R9, R8 ;  /* 0x000000090d007223 */ /* 0x000fca0000000008 */
[----:B------:R-:W-:-:S04]  /*0d30*/  SHF.R.U32.HI R3, RZ, 0x17, R0 ;  /* 0x00000017ff037819 */ /* 0x000fc80000011600 */
[----:B------:R-:W-:-:S05]  /*0d40*/  LOP3.LUT R3, R3, 0xff, RZ, 0xc0, !PT ;  /* 0x000000ff03037812 */ /* 0x000fca00078ec0ff */
[----:B------:R-:W-:-:S04]  /*0d50*/  IMAD.IADD R7, R3, 0x1, R4 ;  /* 0x0000000103077824 */ /* 0x000fc800078e0204 */
[----:B------:R-:W-:-:S05]  /*0d60*/  VIADD R3, R7, 0xffffffff ;  /* 0xffffffff07037836 */ /* 0x000fca0000000000 */
[----:B------:R-:W-:-:S13]  /*0d70*/  ISETP.GE.U32.AND P0, PT, R3, 0xfe, PT ;  /* 0x000000fe0300780c */ /* 0x000fda0003f06070 */
[----:B------:R-:W-:Y:S05]  /*0d80*/  @!P0 BRA `(.L_x_13) ;  /* 0x0000000000808947 */ /* 0x000fea0003800000 */
[----:B------:R-:W-:-:S13]  /*0d90*/  ISETP.GT.AND P0, PT, R7, 0xfe, PT ;  /* 0x000000fe0700780c */ /* 0x000fda0003f04270 */
[----:B------:R-:W-:Y:S05]  /*0da0*/  @P0 BRA `(.L_x_14) ;  /* 0x00000000006c0947 */ /* 0x000fea0003800000 */
[----:B------:R-:W-:-:S13]  /*0db0*/  ISETP.GE.AND P0, PT, R7, 0x1, PT ;  /* 0x000000010700780c */ /* 0x000fda0003f06270 */
[----:B------:R-:W-:Y:S05]  /*0dc0*/  @P0 BRA `(.L_x_15) ;  /* 0x0000000000740947 */ /* 0x000fea0003800000 */
[----:B------:R-:W-:Y:S02]  /*0dd0*/  ISETP.GE.AND P0, PT, R7, -0x18, PT ;  /* 0xffffffe80700780c */ /* 0x000fe40003f06270 */
[----:B------:R-:W-:-:S11]  /*0de0*/  LOP3.LUT R0, R0, 0x80000000, RZ, 0xc0, !PT ;  /* 0x8000000000007812 */ /* 0x000fd600078ec0ff */
[----:B------:R-:W-:Y:S05]  /*0df0*/  @!P0 BRA `(.L_x_15) ;  /* 0x0000000000688947 */ /* 0x000fea0003800000 */
[CCC-:B------:R-:W-:Y:S01]  /*0e00*/  FFMA.RZ R3, R13.reuse, R9.reuse, R8.reuse ;  /* 0x000000090d037223 */ /* 0x1c0fe2000000c008 */
[-CC-:B------:R-:W-:Y:S01]  /*0e10*/  FFMA.RM R4, R13, R9.reuse, R8.reuse ;  /* 0x000000090d047223 */ /* 0x180fe20000004008 */
[C---:B------:R-:W-:Y:S02]  /*0e20*/  ISETP.NE.AND P2, PT, R7.reuse, RZ, PT ;  /* 0x000000ff0700720c */ /* 0x040fe40003f45270 */
[----:B------:R-:W-:Y:S02]  /*0e30*/  ISETP.NE.AND P1, PT, R7, RZ, PT ;  /* 0x000000ff0700720c */ /* 0x000fe40003f25270 */
[----:B------:R-:W-:Y:S01]  /*0e40*/  LOP3.LUT R5, R3, 0x7fffff, RZ, 0xc0, !PT ;  /* 0x007fffff03057812 */ /* 0x000fe200078ec0ff */
[----:B------:R-:W-:Y:S01]  /*0e50*/  FFMA.RP R3, R13, R9, R8 ;  /* 0x000000090d037223 */ /* 0x000fe20000008008 */
[----:B------:R-:W-:Y:S02]  /*0e60*/  VIADD R8, R7, 0x20 ;  /* 0x0000002007087836 */ /* 0x000fe40000000000 */
[----:B------:R-:W-:Y:S01]  /*0e70*/  LOP3.LUT R5, R5, 0x800000, RZ, 0xfc, !PT ;  /* 0x0080000005057812 */ /* 0x000fe200078efcff */
[----:B------:R-:W-:Y:S01]  /*0e80*/  IMAD.MOV R7, RZ, RZ, -R7 ;  /* 0x000000ffff077224 */ /* 0x000fe200078e0a07 */
[----:B------:R-:W-:-:S02]  /*0e90*/  FSETP.NEU.FTZ.AND P0, PT, R3, R4, PT ;  /* 0x000000040300720b */ /* 0x000fc40003f1d000 */
[----:B------:R-:W-:Y:S02]  /*0ea0*/  SHF.L.U32 R8, R5, R8, RZ ;  /* 0x0000000805087219 */ /* 0x000fe400000006ff */
[----:B------:R-:W-:Y:S02]  /*0eb0*/  SEL R4, R7, RZ, P2 ;  /* 0x000000ff07047207 */ /* 0x000fe40001000000 */
[----:B------:R-:W-:Y:S02]  /*0ec0*/  ISETP.NE.AND P1, PT, R8, RZ, P1 ;  /* 0x000000ff0800720c */ /* 0x000fe40000f25270 */
[----:B------:R-:W-:Y:S02]  /*0ed0*/  SHF.R.U32.HI R4, RZ, R4, R5 ;  /* 0x00000004ff047219 */ /* 0x000fe40000011605 */
[----:B------:R-:W-:Y:S02]  /*0ee0*/  PLOP3.LUT P0, PT, P0, P1, PT, 0xf8, 0x8f ;  /* 0x00000000008f781c */ /* 0x000fe40000703f70 */
[----:B------:R-:W-:-:S02]  /*0ef0*/  SHF.R.U32.HI R8, RZ, 0x1, R4 ;  /* 0x00000001ff087819 */ /* 0x000fc40000011604 */
[----:B------:R-:W-:-:S04]  /*0f00*/  SEL R3, RZ, 0x1, !P0 ;  /* 0x00000001ff037807 */ /* 0x000fc80004000000 */
[----:B------:R-:W-:-:S04]  /*0f10*/  LOP3.LUT R3, R3, 0x1, R8, 0xf8, !PT ;  /* 0x0000000103037812 */ /* 0x000fc800078ef808 */
[----:B------:R-:W-:-:S05]  /*0f20*/  LOP3.LUT R3, R3, R4, RZ, 0xc0, !PT ;  /* 0x0000000403037212 */ /* 0x000fca00078ec0ff */
[----:B------:R-:W-:-:S05]  /*0f30*/  IMAD.IADD R3, R8, 0x1, R3 ;  /* 0x0000000108037824 */ /* 0x000fca00078e0203 */
[----:B------:R-:W-:Y:S01]  /*0f40*/  LOP3.LUT R0, R3, R0, RZ, 0xfc, !PT ;  /* 0x0000000003007212 */ /* 0x000fe200078efcff */
[----:B------:R-:W-:Y:S06]  /*0f50*/  BRA `(.L_x_15) ;  /* 0x0000000000107947 */ /* 0x000fec0003800000 */
.L_x_14:
[----:B------:R-:W-:-:S04]  /*0f60*/  LOP3.LUT R0, R0, 0x80000000, RZ, 0xc0, !PT ;  /* 0x8000000000007812 */ /* 0x000fc800078ec0ff */
[----:B------:R-:W-:Y:S01]  /*0f70*/  LOP3.LUT R0, R0, 0x7f800000, RZ, 0xfc, !PT ;  /* 0x7f80000000007812 */ /* 0x000fe200078efcff */
[----:B------:R-:W-:Y:S06]  /*0f80*/  BRA `(.L_x_15) ;  /* 0x0000000000047947 */ /* 0x000fec0003800000 */
.L_x_13:
[----:B------:R-:W-:-:S07]  /*0f90*/  IMAD R0, R4, 0x800000, R0 ;  /* 0x0080000004007824 */ /* 0x000fce00078e0200 */
.L_x_15:
[----:B------:R-:W-:Y:S05]  /*0fa0*/  BSYNC.RECONVERGENT B2 ;  /* 0x0000000000027941 */ /* 0x000fea0003800200 */
.L_x_12:
[----:B------:R-:W-:Y:S05]  /*0fb0*/  BRA `(.L_x_16) ;  /* 0x0000000000207947 */ /* 0x000fea0003800000 */
.L_x_11:
[----:B------:R-:W-:-:S04]  /*0fc0*/  LOP3.LUT R0, R5, 0x80000000, R4, 0x48, !PT ;  /* 0x8000000005007812 */ /* 0x000fc800078e4804 */
[----:B------:R-:W-:Y:S01]  /*0fd0*/  LOP3.LUT R0, R0, 0x7f800000, RZ, 0xfc, !PT ;  /* 0x7f80000000007812 */ /* 0x000fe200078efcff */
[----:B------:R-:W-:Y:S06]  /*0fe0*/  BRA `(.L_x_16) ;  /* 0x0000000000147947 */ /* 0x000fec0003800000 */
.L_x_10:
[----:B------:R-:W-:Y:S01]  /*0ff0*/  LOP3.LUT R0, R5, 0x80000000, R4, 0x48, !PT ;  /* 0x8000000005007812 */ /* 0x000fe200078e4804 */
[----:B------:R-:W-:Y:S06]  /*1000*/  BRA `(.L_x_16) ;  /* 0x00000000000c7947 */ /* 0x000fec0003800000 */
.L_x_9:
[----:B------:R-:W0:Y:S01]  /*1010*/  MUFU.RSQ R0, -QNAN ;  /* 0xffc0000000007908 */ /* 0x000e220000001400 */
[----:B------:R-:W-:Y:S05]  /*1020*/  BRA `(.L_x_16) ;  /* 0x0000000000047947 */ /* 0x000fea0003800000 */
.L_x_8:
[----:B------:R-:W-:-:S07]  /*1030*/  FADD.FTZ R0, R0, R3 ;  /* 0x0000000300007221 */ /* 0x000fce0000010000 */
.L_x_16:
[----:B------:R-:W-:Y:S05]  /*1040*/  BSYNC.RECONVERGENT B1 ;  /* 0x0000000000017941 */ /* 0x000fea0003800200 */
.L_x_6:
[----:B------:R-:W-:-:S04]  /*1050*/  IMAD.MOV.U32 R3, RZ, RZ, 0x0 ;  /* 0x00000000ff037424 */ /* 0x000fc800078e00ff */
[----:B0-----:R-:W-:Y:S05]  /*1060*/  RET.REL.NODEC R2 `(_Z6kernelPiPfS_) ;  /* 0xffffffec02e47950 */ /* 0x001fea0003c3ffff */
.L_x_17:
[----:B------:R-:W-:-:S00]  /*1070*/  BRA `(.L_x_17) ;  /* 0xfffffffc00fc7947 */ /* 0x000fc0000383ffff */
[----:B------:R-:W-:-:S00]  /*1080*/  NOP ;  /* 0x0000000000007918 */ /* 0x000fc00000000000 */
[----:B------:R-:W-:-:S00]  /*1090*/  NOP ;  /* 0x0000000000007918 */ /* 0x000fc00000000000 */
[----:B------:R-:W-:-:S00]  /*10a0*/  NOP ;  /* 0x0000000000007918 */ /* 0x000fc00000000000 */
[----:B------:R-:W-:-:S00]  /*10b0*/  NOP ;  /* 0x0000000000007918 */ /* 0x000fc00000000000 */
[----:B------:R-:W-:-:S00]  /*10c0*/  NOP ;  /* 0x0000000000007918 */ /* 0x000fc00000000000 */
[----:B------:R-:W-:-:S00]  /*10d0*/  NOP ;  /* 0x0000000000007918 */ /* 0x000fc00000000000 */
[----:B------:R-:W-:-:S00]  /*10e0*/  NOP ;  /* 0x0000000000007918 */ /* 0x000fc00000000000 */
[----:B------:R-:W-:-:S00]  /*10f0*/  NOP ;  /* 0x0000000000007918 */ /* 0x000fc00000000000 */
.L_x_18:


//--------------------- .nv.shared._Z6kernelPiPfS_ --------------------------
	.section	.nv.shared._Z6kernelPiPfS_,"aw",@nobits
	.sectionflags	@""
	.align	4
.nv.shared._Z6kernelPiPfS_:
	.zero		1168


//--------------------- .nv.shared.reserved.0     --------------------------
	.section	.nv.shared.reserved.0,"aw",@nobits
	.weak		__nv_reservedSMEM_offset_0_alias
	.size		__nv_reservedSMEM_offset_0_alias, 0, 64
	.other		__nv_reservedSMEM_offset_0_alias,@"STO_CUDA_RESERVED_SHARED STV_DEFAULT"
__nv_reservedSMEM_offset_0_alias:
	.zero		0
	.zero		64


//--------------------- .nv.constant0._Z6kernelPiPfS_ --------------------------
	.section	.nv.constant0._Z6kernelPiPfS_,"a",@progbits
	.sectionflags	@""
	.align	4
.nv.constant0._Z6kernelPiPfS_:
	.zero		920


//--------------------- SYMBOLS --------------------------

	.type		.nv.reservedSmem.offset0,@object
	.size		.nv.reservedSmem.offset0,0x4
	.type		.nv.reservedSmem.cap,@object
	.size		.nv.reservedSmem.cap,0x4
